//
// Generated by NVIDIA NVVM Compiler
//
// Compiler Build ID: CL-36424714
// Cuda compilation tools, release 13.0, V13.0.88
// Based on NVVM 20.0.0
//

.version 9.0
.target sm_100
.address_size 64

	// .globl	default_function_kernel

.visible .entry default_function_kernel(
	.param .u64 .ptr .align 1 default_function_kernel_param_0,
	.param .u64 .ptr .align 1 default_function_kernel_param_1
)
.maxntid 11
{
	.reg .pred 	%p<3>;
	.reg .b32 	%r<6>;
	.reg .b32 	%f<28>;
	.reg .b64 	%rd<8>;

	ld.param.u64 	%rd1, [default_function_kernel_param_0];
	ld.param.u64 	%rd2, [default_function_kernel_param_1];
	cvta.to.global.u64 	%rd3, %rd1;
	cvta.to.global.u64 	%rd4, %rd2;
	mov.u32 	%r1, %ctaid.x;
	mov.u32 	%r2, %tid.x;
	mad.lo.s32 	%r3, %r1, 11, %r2;
	mul.wide.u32 	%rd5, %r3, 4;
	add.s64 	%rd6, %rd4, %rd5;
	ld.global.nc.f32 	%f1, [%rd6];
	abs.f32 	%f2, %f1;
	mov.f32 	%f3, 0f3FB8AA3B;
	mul.rn.f32 	%f4, %f2, %f3;
	cvt.rzi.f32.f32 	%f5, %f4;
	abs.f32 	%f6, %f5;
	setp.gt.f32 	%p1, %f6, 0f42FC0000;
	mov.f32 	%f7, 0f42FC0000;
	copysign.f32 	%f8, %f5, %f7;
	selp.f32 	%f9, %f8, %f5, %p1;
	fma.rn.f32 	%f10, %f9, 0fBF317218, %f2;
	fma.rn.f32 	%f11, %f9, 0f3102E308, %f10;
	mul.f32 	%f12, %f11, 0f3FB8AA3B;
	add.f32 	%f13, %f9, 0f4B40007D;
	mov.b32 	%r4, %f13;
	shl.b32 	%r5, %r4, 23;
	mov.b32 	%f14, %r5;
	ex2.approx.ftz.f32 	%f15, %f12;
	mul.f32 	%f16, %f15, %f14;
	mov.f32 	%f17, 0fBE000000;
	div.approx.ftz.f32 	%f18, %f17, %f16;
	fma.rn.f32 	%f19, %f16, 0f40000000, %f18;
	mul.f32 	%f20, %f1, %f1;
	fma.rn.f32 	%f21, %f20, 0f363D0ADA, 0f394FFF49;
	fma.rn.f32 	%f22, %f21, %f20, 0f3C08889A;
	fma.rn.f32 	%f23, %f22, %f20, 0f3E2AAAAB;
	mul.f32 	%f24, %f20, %f23;
	fma.rn.f32 	%f25, %f24, %f1, %f1;
	setp.ge.f32 	%p2, %f2, 0f3F800000;
	copysign.f32 	%f26, %f1, %f19;
	selp.f32 	%f27, %f26, %f25, %p2;
	add.s64 	%rd7, %rd3, %rd5;
	st.global.f32 	[%rd7], %f27;
	ret;

}


// ===== COMPILED SASS (sm_100) =====

	.target	sm_100

	.elftype	@"ET_EXEC"


//--------------------- .note.nv.tkinfo           --------------------------
	.section	.note.nv.tkinfo,"",@"SHT_NOTE"
	.sectionflags	@"SHF_NOTE_NV_TKINFO"
	.tkinfo
        /*0018*/ 	.word	0x00000002
        /*0030*/ 	.string	""
        /*0030*/ 	.string	"ptxas"
        /*0030*/ 	.string	"Cuda compilation tools, release 13.0, V13.0.88"
        /*0030*/ 	.string	"Build cuda_13.0.r13.0/compiler.36424714_0"
        /*0030*/ 	.string	"-arch sm_100 -m 64 "



//--------------------- .note.nv.cuinfo           --------------------------
	.section	.note.nv.cuinfo,"",@"SHT_NOTE"
	.sectionflags	@"SHF_NOTE_NV_CUINFO"
        /*0018*/ 	.short	0x0002
        /*001a*/ 	.short	0x0064
        /*001c*/ 	.short	0x0082
	.zero		2


//--------------------- .nv.info                  --------------------------
	.section	.nv.info,"",@"SHT_CUDA_INFO"
	.align	4


	//----- nvinfo : EIATTR_REGCOUNT
	.align		4
        /*0000*/ 	.byte	0x04, 0x2f
        /*0002*/ 	.short	(.L_1 - .L_0)
	.align		4
.L_0:
        /*0004*/ 	.word	index@(default_function_kernel)
        /*0008*/ 	.word	0x0000000e


	//----- nvinfo : EIATTR_FRAME_SIZE
	.align		4
.L_1:
        /*000c*/ 	.byte	0x04, 0x11
        /*000e*/ 	.short	(.L_3 - .L_2)
	.align		4
.L_2:
        /*0010*/ 	.word	index@(default_function_kernel)
        /*0014*/ 	.word	0x00000000


	//----- nvinfo : EIATTR_MIN_STACK_SIZE
	.align		4
.L_3:
        /*0018*/ 	.byte	0x04, 0x12
        /*001a*/ 	.short	(.L_5 - .L_4)
	.align		4
.L_4:
        /*001c*/ 	.word	index@(default_function_kernel)
        /*0020*/ 	.word	0x00000000
.L_5:


//--------------------- .nv.compat                --------------------------
	.section	.nv.compat,"",@"SHT_CUDA_COMPAT_INFO"
	.align	4
        /*0000*/ 	.byte	0x02, 0x09, 0x00, 0x00, 0x02, 0x02, 0x01, 0x00, 0x02, 0x05, 0x05, 0x00, 0x03, 0x07, 0x01, 0x01
        /*0010*/ 	.byte	0x02, 0x03, 0x00, 0x00, 0x02, 0x06, 0x01, 0x00, 0x04, 0x0b, 0x08, 0x00, 0x01, 0x00, 0x00, 0x00
        /*0020*/ 	.byte	0x00, 0x00, 0x00, 0x00


//--------------------- .nv.info.default_function_kernel --------------------------
	.section	.nv.info.default_function_kernel,"",@"SHT_CUDA_INFO"
	.sectionflags	@""
	.align	4


	//----- nvinfo : EIATTR_CUDA_API_VERSION
	.align		4
        /*0000*/ 	.byte	0x04, 0x37
        /*0002*/ 	.short	(.L_7 - .L_6)
.L_6:
        /*0004*/ 	.word	0x00000082


	//----- nvinfo : EIATTR_KPARAM_INFO
	.align		4
.L_7:
        /*0008*/ 	.byte	0x04, 0x17
        /*000a*/ 	.short	(.L_9 - .L_8)
.L_8:
        /*000c*/ 	.word	0x00000000
        /*0010*/ 	.short	0x0001
        /*0012*/ 	.short	0x0008
        /*0014*/ 	.byte	0x00, 0xf5, 0x21, 0x00


	//----- nvinfo : EIATTR_KPARAM_INFO
	.align		4
.L_9:
        /*0018*/ 	.byte	0x04, 0x17
        /*001a*/ 	.short	(.L_11 - .L_10)
.L_10:
        /*001c*/ 	.word	0x00000000
        /*0020*/ 	.short	0x0000
        /*0022*/ 	.short	0x0000
        /*0024*/ 	.byte	0x00, 0xf5, 0x21, 0x00


	//----- nvinfo : EIATTR_SPARSE_MMA_MASK
	.align		4
.L_11:
        /*0028*/ 	.byte	0x03, 0x50
        /*002a*/ 	.short	0x0000


	//----- nvinfo : EIATTR_MAXREG_COUNT
	.align		4
        /*002c*/ 	.byte	0x03, 0x1b
        /*002e*/ 	.short	0x00ff


	//----- nvinfo : EIATTR_MERCURY_ISA_VERSION
	.align		4
        /*0030*/ 	.byte	0x03, 0x5f
        /*0032*/ 	.short	0x0101


	//----- nvinfo : EIATTR_VRC_CTA_INIT_COUNT
	.align		4
        /*0034*/ 	.byte	0x02, 0x4a
	.zero		1
	.zero		1


	//----- nvinfo : EIATTR_EXIT_INSTR_OFFSETS
	.align		4
        /*0038*/ 	.byte	0x04, 0x1c
        /*003a*/ 	.short	(.L_13 - .L_12)


	//   ....[0]....
.L_12:
        /*003c*/ 	.word	0x00000240


	//----- nvinfo : EIATTR_MAX_THREADS
	.align		4
.L_13:
        /*0040*/ 	.byte	0x04, 0x05
        /*0042*/ 	.short	(.L_15 - .L_14)
.L_14:
        /*0044*/ 	.word	0x0000000b
        /*0048*/ 	.word	0x00000001
        /*004c*/ 	.word	0x00000001


	//----- nvinfo : EIATTR_CBANK_PARAM_SIZE
	.align		4
.L_15:
        /*0050*/ 	.byte	0x03, 0x19
        /*0052*/ 	.short	0x0010


	//----- nvinfo : EIATTR_PARAM_CBANK
	.align		4
        /*0054*/ 	.byte	0x04, 0x0a
        /*0056*/ 	.short	(.L_17 - .L_16)
	.align		4
.L_16:
        /*0058*/ 	.word	index@(.nv.constant0.default_function_kernel)
        /*005c*/ 	.short	0x0380
        /*005e*/ 	.short	0x0010


	//----- nvinfo : EIATTR_SW_WAR
	.align		4
.L_17:
        /*0060*/ 	.byte	0x04, 0x36
        /*0062*/ 	.short	(.L_19 - .L_18)
.L_18:
        /*0064*/ 	.word	0x00000008
.L_19:


//--------------------- .nv.callgraph             --------------------------
	.section	.nv.callgraph,"",@"SHT_CUDA_CALLGRAPH"
	.align	4
	.sectionentsize	8
	.align		4
        /*0000*/ 	.word	0x00000000
	.align		4
        /*0004*/ 	.word	0xffffffff
	.align		4
        /*0008*/ 	.word	0x00000000
	.align		4
        /*000c*/ 	.word	0xfffffffe
	.align		4
        /*0010*/ 	.word	0x00000000
	.align		4
        /*0014*/ 	.word	0xfffffffd
	.align		4
        /*0018*/ 	.word	0x00000000
	.align		4
        /*001c*/ 	.word	0xfffffffc


//--------------------- .text.default_function_kernel --------------------------
	.section	.text.default_function_kernel,"ax",@progbits
	.align	128
        .global         default_function_kernel
        .type           default_function_kernel,@function
        .size           default_function_kernel,(.L_x_1 - default_function_kernel)
        .other          default_function_kernel,@"STO_CUDA_ENTRY STV_DEFAULT"
default_function_kernel:
.text.default_function_kernel:
[----:B------:R-:W-:Y:S01]  /*0000*/  LDC R1, c[0x0][0x37c] ;  /* 0x0000df00ff017b82 */ /* 0x000fe20000000800 */
[----:B------:R-:W0:Y:S07]  /*0010*/  S2R R5, SR_CTAID.X ;  /* 0x0000000000057919 */ /* 0x000e2e0000002500 */
[----:B------:R-:W1:Y:S01]  /*0020*/  LDC.64 R2, c[0x0][0x388] ;  /* 0x0000e200ff027b82 */ /* 0x000e620000000a00 */
[----:B------:R-:W2:Y:S01]  /*0030*/  LDCU.64 UR4, c[0x0][0x358] ;  /* 0x00006b00ff0477ac */ /* 0x000ea20008000a00 */
[----:B------:R-:W0:Y:S02]  /*0040*/  S2R R0, SR_TID.X ;  /* 0x0000000000007919 */ /* 0x000e240000002100 */
[----:B0-----:R-:W-:-:S04]  /*0050*/  IMAD R5, R5, 0xb, R0 ;  /* 0x0000000b05057824 */ /* 0x001fc800078e0200 */
[----:B-1----:R-:W-:-:S05]  /*0060*/  IMAD.WIDE.U32 R2, R5, 0x4, R2 ;  /* 0x0000000405027825 */ /* 0x002fca00078e0002 */
[----:B--2---:R0:W2:Y:S01]  /*0070*/  LDG.E.CONSTANT R0, desc[UR4][R2.64] ;  /* 0x0000000402007981 */ /* 0x0040a2000c1e9900 */
[----:B------:R-:W-:Y:S01]  /*0080*/  HFMA2 R7, -RZ, RZ, 3.4921875, 0 ;  /* 0x42fc0000ff077431 */ /* 0x000fe200000001ff */
[----:B------:R-:W-:Y:S01]  /*0090*/  MOV R9, 0x363d0ada ;  /* 0x363d0ada00097802 */ /* 0x000fe20000000f00 */
[----:B0-----:R-:W0:Y:S02]  /*00a0*/  LDC.64 R2, c[0x0][0x380] ;  /* 0x0000e000ff027b82 */ /* 0x001e240000000a00 */
[----:B0-----:R-:W-:-:S04]  /*00b0*/  IMAD.WIDE.U32 R2, R5, 0x4, R2 ;  /* 0x0000000405027825 */ /* 0x001fc800078e0002 */
[C---:B--2---:R-:W-:Y:S01]  /*00c0*/  FMUL R4, |R0|.reuse, 1.4426950216293334961 ;  /* 0x3fb8aa3b00047820 */ /* 0x044fe20000400200 */
[----:B------:R-:W-:-:S04]  /*00d0*/  FMUL R8, R0, R0 ;  /* 0x0000000000087220 */ /* 0x000fc80000400000 */
[C---:B------:R-:W-:Y:S01]  /*00e0*/  FFMA R9, R8.reuse, R9, 0.00019836159481201320887 ;  /* 0x394fff4908097423 */ /* 0x040fe20000000009 */
[----:B------:R-:W0:Y:S03]  /*00f0*/  FRND.TRUNC R4, R4 ;  /* 0x0000000400047307 */ /* 0x000e26000020d000 */
[----:B------:R-:W-:-:S04]  /*0100*/  FFMA R11, R8, R9, 0.0083333496004343032837 ;  /* 0x3c08889a080b7423 */ /* 0x000fc80000000009 */
[----:B------:R-:W-:-:S04]  /*0110*/  FFMA R11, R8, R11, 0.16666667163372039795 ;  /* 0x3e2aaaab080b7423 */ /* 0x000fc8000000000b */
[----:B------:R-:W-:Y:S01]  /*0120*/  FMUL R11, R8, R11 ;  /* 0x0000000b080b7220 */ /* 0x000fe20000400000 */
[----:B0-----:R-:W-:Y:S02]  /*0130*/  FSETP.GT.AND P0, PT, |R4|, 126, PT ;  /* 0x42fc00000400780b */ /* 0x001fe40003f04200 */
[----:B------:R-:W-:-:S04]  /*0140*/  LOP3.LUT R7, R7, 0x80000000, R4, 0xb8, !PT ;  /* 0x8000000007077812 */ /* 0x000fc800078eb804 */
[----:B------:R-:W-:Y:S02]  /*0150*/  FSEL R7, R7, R4, P0 ;  /* 0x0000000407077208 */ /* 0x000fe40000000000 */
[----:B------:R-:W-:-:S03]  /*0160*/  FSETP.GE.AND P0, PT, |R0|, 1, PT ;  /* 0x3f8000000000780b */ /* 0x000fc60003f06200 */
[----:B------:R-:W-:-:S04]  /*0170*/  FFMA R6, R7, -0.69314718246459960938, |R0| ;  /* 0xbf31721807067823 */ /* 0x000fc80000000400 */
[C---:B------:R-:W-:Y:S01]  /*0180*/  FFMA R6, R7.reuse, 1.9046542121259335545e-09, R6 ;  /* 0x3102e30807067823 */ /* 0x040fe20000000006 */
[----:B------:R-:W-:-:S03]  /*0190*/  FADD R7, R7, 12583037 ;  /* 0x4b40007d07077421 */ /* 0x000fc60000000000 */
[----:B------:R-:W-:Y:S02]  /*01a0*/  FMUL R6, R6, 1.4426950216293334961 ;  /* 0x3fb8aa3b06067820 */ /* 0x000fe40000400000 */
[----:B------:R-:W-:-:S04]  /*01b0*/  SHF.L.U32 R7, R7, 0x17, RZ ;  /* 0x0000001707077819 */ /* 0x000fc800000006ff */
[----:B------:R-:W0:Y:S02]  /*01c0*/  MUFU.EX2 R6, R6 ;  /* 0x0000000600067308 */ /* 0x000e240000000800 */
[----:B0-----:R-:W-:-:S06]  /*01d0*/  FMUL R7, R7, R6 ;  /* 0x0000000607077220 */ /* 0x001fcc0000400000 */
[----:B------:R-:W0:Y:S02]  /*01e0*/  MUFU.RCP R4, R7 ;  /* 0x0000000700047308 */ /* 0x000e240000001000 */
[----:B0-----:R-:W-:-:S04]  /*01f0*/  FMUL.FTZ R4, R4, -0.125 ;  /* 0xbe00000004047820 */ /* 0x001fc80000410000 */
[----:B------:R-:W-:-:S05]  /*0200*/  FFMA R9, R7, 2, R4 ;  /* 0x4000000007097823 */ /* 0x000fca0000000004 */
[--C-:B------:R-:W-:Y:S01]  /*0210*/  LOP3.LUT R9, R9, 0x80000000, R0.reuse, 0xb8, !PT ;  /* 0x8000000009097812 */ /* 0x100fe200078eb800 */
[----:B------:R-:W-:-:S05]  /*0220*/  @!P0 FFMA R9, R0, R11, R0 ;  /* 0x0000000b00098223 */ /* 0x000fca0000000000 */
[----:B------:R-:W-:Y:S01]  /*0230*/  STG.E desc[UR4][R2.64], R9 ;  /* 0x0000000902007986 */ /* 0x000fe2000c101904 */
[----:B------:R-:W-:Y:S05]  /*0240*/  EXIT ;  /* 0x000000000000794d */ /* 0x000fea0003800000 */
.L_x_0:
[----:B------:R-:W-:-:S00]  /*0250*/  BRA `(.L_x_0) ;  /* 0xfffffffc00fc7947 */ /* 0x000fc0000383ffff */
[----:B------:R-:W-:-:S00]  /*0260*/  NOP ;  /* 0x0000000000007918 */ /* 0x000fc00000000000 */
        /* <DEDUP_REMOVED lines=9> */
.L_x_1:


//--------------------- .nv.shared.reserved.0     --------------------------
	.section	.nv.shared.reserved.0,"aw",@nobits
	.weak		__nv_reservedSMEM_offset_0_alias
	.size		__nv_reservedSMEM_offset_0_alias, 0, 64
	.other		__nv_reservedSMEM_offset_0_alias,@"STO_CUDA_RESERVED_SHARED STV_DEFAULT"
__nv_reservedSMEM_offset_0_alias:
	.zero		0
	.zero		64


//--------------------- .nv.constant0.default_function_kernel --------------------------
	.section	.nv.constant0.default_function_kernel,"a",@progbits
	.sectionflags	@""
	.align	4
.nv.constant0.default_function_kernel:
	.zero		912


//--------------------- SYMBOLS --------------------------

	.type		.nv.reservedSmem.offset0,@object
	.size		.nv.reservedSmem.offset0,0x4
